//
// Generated by NVIDIA NVVM Compiler
//
// Compiler Build ID: CL-36424714
// Cuda compilation tools, release 13.0, V13.0.88
// Based on NVVM 20.0.0
//

.version 9.0
.target sm_100
.address_size 64

	// .globl	_Z6sgemm3iiifPfiS_ifS_i
// _ZZ6sgemm3iiifPfiS_ifS_iE8a_shared has been demoted
// _ZZ6sgemm3iiifPfiS_ifS_iE8b_shared has been demoted

.visible .entry _Z6sgemm3iiifPfiS_ifS_i(
	.param .u32 _Z6sgemm3iiifPfiS_ifS_i_param_0,
	.param .u32 _Z6sgemm3iiifPfiS_ifS_i_param_1,
	.param .u32 _Z6sgemm3iiifPfiS_ifS_i_param_2,
	.param .f32 _Z6sgemm3iiifPfiS_ifS_i_param_3,
	.param .u64 .ptr .align 1 _Z6sgemm3iiifPfiS_ifS_i_param_4,
	.param .u32 _Z6sgemm3iiifPfiS_ifS_i_param_5,
	.param .u64 .ptr .align 1 _Z6sgemm3iiifPfiS_ifS_i_param_6,
	.param .u32 _Z6sgemm3iiifPfiS_ifS_i_param_7,
	.param .f32 _Z6sgemm3iiifPfiS_ifS_i_param_8,
	.param .u64 .ptr .align 1 _Z6sgemm3iiifPfiS_ifS_i_param_9,
	.param .u32 _Z6sgemm3iiifPfiS_ifS_i_param_10
)
{
	.reg .pred 	%p<3>;
	.reg .b32 	%r<34>;
	.reg .b32 	%f<283>;
	.reg .b64 	%rd<35>;
	// demoted variable
	.shared .align 4 .b8 _ZZ6sgemm3iiifPfiS_ifS_iE8a_shared[4096];
	// demoted variable
	.shared .align 4 .b8 _ZZ6sgemm3iiifPfiS_ifS_iE8b_shared[4096];
	ld.param.u32 	%r12, [_Z6sgemm3iiifPfiS_ifS_i_param_2];
	ld.param.u64 	%rd10, [_Z6sgemm3iiifPfiS_ifS_i_param_4];
	ld.param.u32 	%r13, [_Z6sgemm3iiifPfiS_ifS_i_param_5];
	ld.param.u64 	%rd11, [_Z6sgemm3iiifPfiS_ifS_i_param_6];
	ld.param.u32 	%r14, [_Z6sgemm3iiifPfiS_ifS_i_param_7];
	ld.param.u64 	%rd12, [_Z6sgemm3iiifPfiS_ifS_i_param_9];
	ld.param.u32 	%r15, [_Z6sgemm3iiifPfiS_ifS_i_param_10];
	mov.u32 	%r16, %tid.x;
	mov.u32 	%r1, %tid.y;
	mov.u32 	%r17, %ctaid.x;
	mov.u32 	%r2, %ctaid.y;
	shl.b32 	%r3, %r16, 1;
	shl.b32 	%r4, %r1, 1;
	shl.b32 	%r5, %r17, 5;
	setp.lt.s32 	%p1, %r12, 1;
	mov.f32 	%f279, 0f00000000;
	mov.f32 	%f280, %f279;
	mov.f32 	%f281, %f279;
	mov.f32 	%f282, %f279;
	@%p1 bra 	$L__BB0_3;
	mul.lo.s32 	%r19, %r13, %r5;
	mad.lo.s32 	%r20, %r13, %r4, %r3;
	shl.b32 	%r21, %r4, 7;
	mov.u32 	%r22, _ZZ6sgemm3iiifPfiS_ifS_iE8a_shared;
	add.s32 	%r23, %r22, %r21;
	shl.b32 	%r24, %r3, 2;
	add.s32 	%r6, %r23, %r24;
	mad.lo.s32 	%r25, %r14, %r4, %r3;
	mov.u32 	%r26, _ZZ6sgemm3iiifPfiS_ifS_iE8b_shared;
	add.s32 	%r27, %r26, %r21;
	add.s32 	%r7, %r27, %r24;
	shl.b32 	%r28, %r14, 5;
	shl.b32 	%r29, %r3, 7;
	add.s32 	%r8, %r22, %r29;
	mad.lo.s32 	%r9, %r1, -248, %r27;
	mul.wide.s32 	%rd1, %r13, 4;
	mul.wide.s32 	%rd13, %r19, 4;
	mul.wide.s32 	%rd14, %r20, 4;
	add.s64 	%rd15, %rd13, %rd14;
	cvta.to.global.u64 	%rd16, %rd10;
	add.s64 	%rd17, %rd15, %rd16;
	add.s64 	%rd34, %rd17, 4;
	mul.wide.s32 	%rd3, %r14, 4;
	mul.wide.u32 	%rd18, %r2, 128;
	mul.wide.s32 	%rd19, %r25, 4;
	add.s64 	%rd20, %rd18, %rd19;
	cvta.to.global.u64 	%rd21, %rd11;
	add.s64 	%rd22, %rd20, %rd21;
	add.s64 	%rd33, %rd22, 4;
	mul.wide.s32 	%rd5, %r28, 4;
	mov.f32 	%f282, 0f00000000;
	mov.b32 	%r33, 0;
	mov.f32 	%f281, %f282;
	mov.f32 	%f280, %f282;
	mov.f32 	%f279, %f282;
$L__BB0_2:
	ld.global.f32 	%f15, [%rd34+-4];
	st.shared.f32 	[%r6], %f15;
	ld.global.f32 	%f16, [%rd34];
	st.shared.f32 	[%r6+4], %f16;
	add.s64 	%rd23, %rd34, %rd1;
	ld.global.f32 	%f17, [%rd23+-4];
	st.shared.f32 	[%r6+128], %f17;
	ld.global.f32 	%f18, [%rd23];
	st.shared.f32 	[%r6+132], %f18;
	ld.global.f32 	%f19, [%rd33+-4];
	st.shared.f32 	[%r7], %f19;
	ld.global.f32 	%f20, [%rd33];
	st.shared.f32 	[%r7+4], %f20;
	add.s64 	%rd24, %rd33, %rd3;
	ld.global.f32 	%f21, [%rd24+-4];
	st.shared.f32 	[%r7+128], %f21;
	ld.global.f32 	%f22, [%rd24];
	st.shared.f32 	[%r7+132], %f22;
	bar.sync 	0;
	ld.shared.f32 	%f23, [%r8];
	ld.shared.f32 	%f24, [%r9];
	fma.rn.f32 	%f25, %f23, %f24, %f282;
	ld.shared.f32 	%f26, [%r9+4];
	fma.rn.f32 	%f27, %f23, %f26, %f281;
	ld.shared.f32 	%f28, [%r8+128];
	fma.rn.f32 	%f29, %f28, %f24, %f280;
	fma.rn.f32 	%f30, %f28, %f26, %f279;
	ld.shared.f32 	%f31, [%r8+4];
	ld.shared.f32 	%f32, [%r9+128];
	fma.rn.f32 	%f33, %f31, %f32, %f25;
	ld.shared.f32 	%f34, [%r9+132];
	fma.rn.f32 	%f35, %f31, %f34, %f27;
	ld.shared.f32 	%f36, [%r8+132];
	fma.rn.f32 	%f37, %f36, %f32, %f29;
	fma.rn.f32 	%f38, %f36, %f34, %f30;
	ld.shared.f32 	%f39, [%r8+8];
	ld.shared.f32 	%f40, [%r9+256];
	fma.rn.f32 	%f41, %f39, %f40, %f33;
	ld.shared.f32 	%f42, [%r9+260];
	fma.rn.f32 	%f43, %f39, %f42, %f35;
	ld.shared.f32 	%f44, [%r8+136];
	fma.rn.f32 	%f45, %f44, %f40, %f37;
	fma.rn.f32 	%f46, %f44, %f42, %f38;
	ld.shared.f32 	%f47, [%r8+12];
	ld.shared.f32 	%f48, [%r9+384];
	fma.rn.f32 	%f49, %f47, %f48, %f41;
	ld.shared.f32 	%f50, [%r9+388];
	fma.rn.f32 	%f51, %f47, %f50, %f43;
	ld.shared.f32 	%f52, [%r8+140];
	fma.rn.f32 	%f53, %f52, %f48, %f45;
	fma.rn.f32 	%f54, %f52, %f50, %f46;
	ld.shared.f32 	%f55, [%r8+16];
	ld.shared.f32 	%f56, [%r9+512];
	fma.rn.f32 	%f57, %f55, %f56, %f49;
	ld.shared.f32 	%f58, [%r9+516];
	fma.rn.f32 	%f59, %f55, %f58, %f51;
	ld.shared.f32 	%f60, [%r8+144];
	fma.rn.f32 	%f61, %f60, %f56, %f53;
	fma.rn.f32 	%f62, %f60, %f58, %f54;
	ld.shared.f32 	%f63, [%r8+20];
	ld.shared.f32 	%f64, [%r9+640];
	fma.rn.f32 	%f65, %f63, %f64, %f57;
	ld.shared.f32 	%f66, [%r9+644];
	fma.rn.f32 	%f67, %f63, %f66, %f59;
	ld.shared.f32 	%f68, [%r8+148];
	fma.rn.f32 	%f69, %f68, %f64, %f61;
	fma.rn.f32 	%f70, %f68, %f66, %f62;
	ld.shared.f32 	%f71, [%r8+24];
	ld.shared.f32 	%f72, [%r9+768];
	fma.rn.f32 	%f73, %f71, %f72, %f65;
	ld.shared.f32 	%f74, [%r9+772];
	fma.rn.f32 	%f75, %f71, %f74, %f67;
	ld.shared.f32 	%f76, [%r8+152];
	fma.rn.f32 	%f77, %f76, %f72, %f69;
	fma.rn.f32 	%f78, %f76, %f74, %f70;
	ld.shared.f32 	%f79, [%r8+28];
	ld.shared.f32 	%f80, [%r9+896];
	fma.rn.f32 	%f81, %f79, %f80, %f73;
	ld.shared.f32 	%f82, [%r9+900];
	fma.rn.f32 	%f83, %f79, %f82, %f75;
	ld.shared.f32 	%f84, [%r8+156];
	fma.rn.f32 	%f85, %f84, %f80, %f77;
	fma.rn.f32 	%f86, %f84, %f82, %f78;
	ld.shared.f32 	%f87, [%r8+32];
	ld.shared.f32 	%f88, [%r9+1024];
	fma.rn.f32 	%f89, %f87, %f88, %f81;
	ld.shared.f32 	%f90, [%r9+1028];
	fma.rn.f32 	%f91, %f87, %f90, %f83;
	ld.shared.f32 	%f92, [%r8+160];
	fma.rn.f32 	%f93, %f92, %f88, %f85;
	fma.rn.f32 	%f94, %f92, %f90, %f86;
	ld.shared.f32 	%f95, [%r8+36];
	ld.shared.f32 	%f96, [%r9+1152];
	fma.rn.f32 	%f97, %f95, %f96, %f89;
	ld.shared.f32 	%f98, [%r9+1156];
	fma.rn.f32 	%f99, %f95, %f98, %f91;
	ld.shared.f32 	%f100, [%r8+164];
	fma.rn.f32 	%f101, %f100, %f96, %f93;
	fma.rn.f32 	%f102, %f100, %f98, %f94;
	ld.shared.f32 	%f103, [%r8+40];
	ld.shared.f32 	%f104, [%r9+1280];
	fma.rn.f32 	%f105, %f103, %f104, %f97;
	ld.shared.f32 	%f106, [%r9+1284];
	fma.rn.f32 	%f107, %f103, %f106, %f99;
	ld.shared.f32 	%f108, [%r8+168];
	fma.rn.f32 	%f109, %f108, %f104, %f101;
	fma.rn.f32 	%f110, %f108, %f106, %f102;
	ld.shared.f32 	%f111, [%r8+44];
	ld.shared.f32 	%f112, [%r9+1408];
	fma.rn.f32 	%f113, %f111, %f112, %f105;
	ld.shared.f32 	%f114, [%r9+1412];
	fma.rn.f32 	%f115, %f111, %f114, %f107;
	ld.shared.f32 	%f116, [%r8+172];
	fma.rn.f32 	%f117, %f116, %f112, %f109;
	fma.rn.f32 	%f118, %f116, %f114, %f110;
	ld.shared.f32 	%f119, [%r8+48];
	ld.shared.f32 	%f120, [%r9+1536];
	fma.rn.f32 	%f121, %f119, %f120, %f113;
	ld.shared.f32 	%f122, [%r9+1540];
	fma.rn.f32 	%f123, %f119, %f122, %f115;
	ld.shared.f32 	%f124, [%r8+176];
	fma.rn.f32 	%f125, %f124, %f120, %f117;
	fma.rn.f32 	%f126, %f124, %f122, %f118;
	ld.shared.f32 	%f127, [%r8+52];
	ld.shared.f32 	%f128, [%r9+1664];
	fma.rn.f32 	%f129, %f127, %f128, %f121;
	ld.shared.f32 	%f130, [%r9+1668];
	fma.rn.f32 	%f131, %f127, %f130, %f123;
	ld.shared.f32 	%f132, [%r8+180];
	fma.rn.f32 	%f133, %f132, %f128, %f125;
	fma.rn.f32 	%f134, %f132, %f130, %f126;
	ld.shared.f32 	%f135, [%r8+56];
	ld.shared.f32 	%f136, [%r9+1792];
	fma.rn.f32 	%f137, %f135, %f136, %f129;
	ld.shared.f32 	%f138, [%r9+1796];
	fma.rn.f32 	%f139, %f135, %f138, %f131;
	ld.shared.f32 	%f140, [%r8+184];
	fma.rn.f32 	%f141, %f140, %f136, %f133;
	fma.rn.f32 	%f142, %f140, %f138, %f134;
	ld.shared.f32 	%f143, [%r8+60];
	ld.shared.f32 	%f144, [%r9+1920];
	fma.rn.f32 	%f145, %f143, %f144, %f137;
	ld.shared.f32 	%f146, [%r9+1924];
	fma.rn.f32 	%f147, %f143, %f146, %f139;
	ld.shared.f32 	%f148, [%r8+188];
	fma.rn.f32 	%f149, %f148, %f144, %f141;
	fma.rn.f32 	%f150, %f148, %f146, %f142;
	ld.shared.f32 	%f151, [%r8+64];
	ld.shared.f32 	%f152, [%r9+2048];
	fma.rn.f32 	%f153, %f151, %f152, %f145;
	ld.shared.f32 	%f154, [%r9+2052];
	fma.rn.f32 	%f155, %f151, %f154, %f147;
	ld.shared.f32 	%f156, [%r8+192];
	fma.rn.f32 	%f157, %f156, %f152, %f149;
	fma.rn.f32 	%f158, %f156, %f154, %f150;
	ld.shared.f32 	%f159, [%r8+68];
	ld.shared.f32 	%f160, [%r9+2176];
	fma.rn.f32 	%f161, %f159, %f160, %f153;
	ld.shared.f32 	%f162, [%r9+2180];
	fma.rn.f32 	%f163, %f159, %f162, %f155;
	ld.shared.f32 	%f164, [%r8+196];
	fma.rn.f32 	%f165, %f164, %f160, %f157;
	fma.rn.f32 	%f166, %f164, %f162, %f158;
	ld.shared.f32 	%f167, [%r8+72];
	ld.shared.f32 	%f168, [%r9+2304];
	fma.rn.f32 	%f169, %f167, %f168, %f161;
	ld.shared.f32 	%f170, [%r9+2308];
	fma.rn.f32 	%f171, %f167, %f170, %f163;
	ld.shared.f32 	%f172, [%r8+200];
	fma.rn.f32 	%f173, %f172, %f168, %f165;
	fma.rn.f32 	%f174, %f172, %f170, %f166;
	ld.shared.f32 	%f175, [%r8+76];
	ld.shared.f32 	%f176, [%r9+2432];
	fma.rn.f32 	%f177, %f175, %f176, %f169;
	ld.shared.f32 	%f178, [%r9+2436];
	fma.rn.f32 	%f179, %f175, %f178, %f171;
	ld.shared.f32 	%f180, [%r8+204];
	fma.rn.f32 	%f181, %f180, %f176, %f173;
	fma.rn.f32 	%f182, %f180, %f178, %f174;
	ld.shared.f32 	%f183, [%r8+80];
	ld.shared.f32 	%f184, [%r9+2560];
	fma.rn.f32 	%f185, %f183, %f184, %f177;
	ld.shared.f32 	%f186, [%r9+2564];
	fma.rn.f32 	%f187, %f183, %f186, %f179;
	ld.shared.f32 	%f188, [%r8+208];
	fma.rn.f32 	%f189, %f188, %f184, %f181;
	fma.rn.f32 	%f190, %f188, %f186, %f182;
	ld.shared.f32 	%f191, [%r8+84];
	ld.shared.f32 	%f192, [%r9+2688];
	fma.rn.f32 	%f193, %f191, %f192, %f185;
	ld.shared.f32 	%f194, [%r9+2692];
	fma.rn.f32 	%f195, %f191, %f194, %f187;
	ld.shared.f32 	%f196, [%r8+212];
	fma.rn.f32 	%f197, %f196, %f192, %f189;
	fma.rn.f32 	%f198, %f196, %f194, %f190;
	ld.shared.f32 	%f199, [%r8+88];
	ld.shared.f32 	%f200, [%r9+2816];
	fma.rn.f32 	%f201, %f199, %f200, %f193;
	ld.shared.f32 	%f202, [%r9+2820];
	fma.rn.f32 	%f203, %f199, %f202, %f195;
	ld.shared.f32 	%f204, [%r8+216];
	fma.rn.f32 	%f205, %f204, %f200, %f197;
	fma.rn.f32 	%f206, %f204, %f202, %f198;
	ld.shared.f32 	%f207, [%r8+92];
	ld.shared.f32 	%f208, [%r9+2944];
	fma.rn.f32 	%f209, %f207, %f208, %f201;
	ld.shared.f32 	%f210, [%r9+2948];
	fma.rn.f32 	%f211, %f207, %f210, %f203;
	ld.shared.f32 	%f212, [%r8+220];
	fma.rn.f32 	%f213, %f212, %f208, %f205;
	fma.rn.f32 	%f214, %f212, %f210, %f206;
	ld.shared.f32 	%f215, [%r8+96];
	ld.shared.f32 	%f216, [%r9+3072];
	fma.rn.f32 	%f217, %f215, %f216, %f209;
	ld.shared.f32 	%f218, [%r9+3076];
	fma.rn.f32 	%f219, %f215, %f218, %f211;
	ld.shared.f32 	%f220, [%r8+224];
	fma.rn.f32 	%f221, %f220, %f216, %f213;
	fma.rn.f32 	%f222, %f220, %f218, %f214;
	ld.shared.f32 	%f223, [%r8+100];
	ld.shared.f32 	%f224, [%r9+3200];
	fma.rn.f32 	%f225, %f223, %f224, %f217;
	ld.shared.f32 	%f226, [%r9+3204];
	fma.rn.f32 	%f227, %f223, %f226, %f219;
	ld.shared.f32 	%f228, [%r8+228];
	fma.rn.f32 	%f229, %f228, %f224, %f221;
	fma.rn.f32 	%f230, %f228, %f226, %f222;
	ld.shared.f32 	%f231, [%r8+104];
	ld.shared.f32 	%f232, [%r9+3328];
	fma.rn.f32 	%f233, %f231, %f232, %f225;
	ld.shared.f32 	%f234, [%r9+3332];
	fma.rn.f32 	%f235, %f231, %f234, %f227;
	ld.shared.f32 	%f236, [%r8+232];
	fma.rn.f32 	%f237, %f236, %f232, %f229;
	fma.rn.f32 	%f238, %f236, %f234, %f230;
	ld.shared.f32 	%f239, [%r8+108];
	ld.shared.f32 	%f240, [%r9+3456];
	fma.rn.f32 	%f241, %f239, %f240, %f233;
	ld.shared.f32 	%f242, [%r9+3460];
	fma.rn.f32 	%f243, %f239, %f242, %f235;
	ld.shared.f32 	%f244, [%r8+236];
	fma.rn.f32 	%f245, %f244, %f240, %f237;
	fma.rn.f32 	%f246, %f244, %f242, %f238;
	ld.shared.f32 	%f247, [%r8+112];
	ld.shared.f32 	%f248, [%r9+3584];
	fma.rn.f32 	%f249, %f247, %f248, %f241;
	ld.shared.f32 	%f250, [%r9+3588];
	fma.rn.f32 	%f251, %f247, %f250, %f243;
	ld.shared.f32 	%f252, [%r8+240];
	fma.rn.f32 	%f253, %f252, %f248, %f245;
	fma.rn.f32 	%f254, %f252, %f250, %f246;
	ld.shared.f32 	%f255, [%r8+116];
	ld.shared.f32 	%f256, [%r9+3712];
	fma.rn.f32 	%f257, %f255, %f256, %f249;
	ld.shared.f32 	%f258, [%r9+3716];
	fma.rn.f32 	%f259, %f255, %f258, %f251;
	ld.shared.f32 	%f260, [%r8+244];
	fma.rn.f32 	%f261, %f260, %f256, %f253;
	fma.rn.f32 	%f262, %f260, %f258, %f254;
	ld.shared.f32 	%f263, [%r8+120];
	ld.shared.f32 	%f264, [%r9+3840];
	fma.rn.f32 	%f265, %f263, %f264, %f257;
	ld.shared.f32 	%f266, [%r9+3844];
	fma.rn.f32 	%f267, %f263, %f266, %f259;
	ld.shared.f32 	%f268, [%r8+248];
	fma.rn.f32 	%f269, %f268, %f264, %f261;
	fma.rn.f32 	%f270, %f268, %f266, %f262;
	ld.shared.f32 	%f271, [%r8+124];
	ld.shared.f32 	%f272, [%r9+3968];
	fma.rn.f32 	%f282, %f271, %f272, %f265;
	ld.shared.f32 	%f273, [%r9+3972];
	fma.rn.f32 	%f281, %f271, %f273, %f267;
	ld.shared.f32 	%f274, [%r8+252];
	fma.rn.f32 	%f280, %f274, %f272, %f269;
	fma.rn.f32 	%f279, %f274, %f273, %f270;
	bar.sync 	0;
	add.s32 	%r33, %r33, 32;
	add.s64 	%rd34, %rd34, 128;
	add.s64 	%rd33, %rd33, %rd5;
	setp.lt.s32 	%p2, %r33, %r12;
	@%p2 bra 	$L__BB0_2;
$L__BB0_3:
	shl.b32 	%r30, %r2, 5;
	mad.lo.s32 	%r31, %r15, %r5, %r30;
	cvt.s64.s32 	%rd25, %r31;
	cvta.to.global.u64 	%rd26, %rd12;
	mad.lo.s32 	%r32, %r15, %r3, %r4;
	cvt.s64.s32 	%rd27, %r32;
	add.s64 	%rd28, %rd25, %rd27;
	shl.b64 	%rd29, %rd28, 2;
	add.s64 	%rd30, %rd26, %rd29;
	st.global.f32 	[%rd30], %f282;
	st.global.f32 	[%rd30+4], %f281;
	mul.wide.s32 	%rd31, %r15, 4;
	add.s64 	%rd32, %rd30, %rd31;
	st.global.f32 	[%rd32], %f280;
	st.global.f32 	[%rd32+4], %f279;
	ret;

}


// ===== COMPILED SASS (sm_100) =====

	.target	sm_100

	.elftype	@"ET_EXEC"


//--------------------- .note.nv.tkinfo           --------------------------
	.section	.note.nv.tkinfo,"",@"SHT_NOTE"
	.sectionflags	@"SHF_NOTE_NV_TKINFO"
	.tkinfo
        /*0018*/ 	.word	0x00000002
        /*0030*/ 	.string	""
        /*0030*/ 	.string	"ptxas"
        /*0030*/ 	.string	"Cuda compilation tools, release 13.0, V13.0.88"
        /*0030*/ 	.string	"Build cuda_13.0.r13.0/compiler.36424714_0"
        /*0030*/ 	.string	"-arch sm_100 -m 64 "



//--------------------- .note.nv.cuinfo           --------------------------
	.section	.note.nv.cuinfo,"",@"SHT_NOTE"
	.sectionflags	@"SHF_NOTE_NV_CUINFO"
        /*0018*/ 	.short	0x0002
        /*001a*/ 	.short	0x0064
        /*001c*/ 	.short	0x0082
	.zero		2


//--------------------- .nv.info                  --------------------------
	.section	.nv.info,"",@"SHT_CUDA_INFO"
	.align	4


	//----- nvinfo : EIATTR_REGCOUNT
	.align		4
        /*0000*/ 	.byte	0x04, 0x2f
        /*0002*/ 	.short	(.L_1 - .L_0)
	.align		4
.L_0:
        /*0004*/ 	.word	index@(_Z6sgemm3iiifPfiS_ifS_i)
        /*0008*/ 	.word	0x00000028


	//----- nvinfo : EIATTR_FRAME_SIZE
	.align		4
.L_1:
        /*000c*/ 	.byte	0x04, 0x11
        /*000e*/ 	.short	(.L_3 - .L_2)
	.align		4
.L_2:
        /*0010*/ 	.word	index@(_Z6sgemm3iiifPfiS_ifS_i)
        /*0014*/ 	.word	0x00000000


	//----- nvinfo : EIATTR_MIN_STACK_SIZE
	.align		4
.L_3:
        /*0018*/ 	.byte	0x04, 0x12
        /*001a*/ 	.short	(.L_5 - .L_4)
	.align		4
.L_4:
        /*001c*/ 	.word	index@(_Z6sgemm3iiifPfiS_ifS_i)
        /*0020*/ 	.word	0x00000000
.L_5:


//--------------------- .nv.compat                --------------------------
	.section	.nv.compat,"",@"SHT_CUDA_COMPAT_INFO"
	.align	4
        /*0000*/ 	.byte	0x02, 0x09, 0x00, 0x00, 0x02, 0x02, 0x01, 0x00, 0x02, 0x05, 0x05, 0x00, 0x03, 0x07, 0x01, 0x01
        /*0010*/ 	.byte	0x02, 0x03, 0x00, 0x00, 0x02, 0x06, 0x01, 0x00, 0x04, 0x0b, 0x08, 0x00, 0x09, 0x00, 0x00, 0x00
        /*0020*/ 	.byte	0x00, 0x00, 0x00, 0x00


//--------------------- .nv.info._Z6sgemm3iiifPfiS_ifS_i --------------------------
	.section	.nv.info._Z6sgemm3iiifPfiS_ifS_i,"",@"SHT_CUDA_INFO"
	.sectionflags	@""
	.align	4


	//----- nvinfo : EIATTR_CUDA_API_VERSION
	.align		4
        /*0000*/ 	.byte	0x04, 0x37
        /*0002*/ 	.short	(.L_7 - .L_6)
.L_6:
        /*0004*/ 	.word	0x00000082


	//----- nvinfo : EIATTR_KPARAM_INFO
	.align		4
.L_7:
        /*0008*/ 	.byte	0x04, 0x17
        /*000a*/ 	.short	(.L_9 - .L_8)
.L_8:
        /*000c*/ 	.word	0x00000000
        /*0010*/ 	.short	0x000a
        /*0012*/ 	.short	0x0038
        /*0014*/ 	.byte	0x00, 0xf0, 0x11, 0x00


	//----- nvinfo : EIATTR_KPARAM_INFO
	.align		4
.L_9:
        /*0018*/ 	.byte	0x04, 0x17
        /*001a*/ 	.short	(.L_11 - .L_10)
.L_10:
        /*001c*/ 	.word	0x00000000
        /*0020*/ 	.short	0x0009
        /*0022*/ 	.short	0x0030
        /*0024*/ 	.byte	0x00, 0xf5, 0x21, 0x00


	//----- nvinfo : EIATTR_KPARAM_INFO
	.align		4
.L_11:
        /*0028*/ 	.byte	0x04, 0x17
        /*002a*/ 	.short	(.L_13 - .L_12)
.L_12:
        /*002c*/ 	.word	0x00000000
        /*0030*/ 	.short	0x0008
        /*0032*/ 	.short	0x002c
        /*0034*/ 	.byte	0x00, 0xf0, 0x11, 0x00


	//----- nvinfo : EIATTR_KPARAM_INFO
	.align		4
.L_13:
        /*0038*/ 	.byte	0x04, 0x17
        /*003a*/ 	.short	(.L_15 - .L_14)
.L_14:
        /*003c*/ 	.word	0x00000000
        /*0040*/ 	.short	0x0007
        /*0042*/ 	.short	0x0028
        /*0044*/ 	.byte	0x00, 0xf0, 0x11, 0x00


	//----- nvinfo : EIATTR_KPARAM_INFO
	.align		4
.L_15:
        /*0048*/ 	.byte	0x04, 0x17
        /*004a*/ 	.short	(.L_17 - .L_16)
.L_16:
        /*004c*/ 	.word	0x00000000
        /*0050*/ 	.short	0x0006
        /*0052*/ 	.short	0x0020
        /*0054*/ 	.byte	0x00, 0xf5, 0x21, 0x00


	//----- nvinfo : EIATTR_KPARAM_INFO
	.align		4
.L_17:
        /*0058*/ 	.byte	0x04, 0x17
        /*005a*/ 	.short	(.L_19 - .L_18)
.L_18:
        /*005c*/ 	.word	0x00000000
        /*0060*/ 	.short	0x0005
        /*0062*/ 	.short	0x0018
        /*0064*/ 	.byte	0x00, 0xf0, 0x11, 0x00


	//----- nvinfo : EIATTR_KPARAM_INFO
	.align		4
.L_19:
        /*0068*/ 	.byte	0x04, 0x17
        /*006a*/ 	.short	(.L_21 - .L_20)
.L_20:
        /*006c*/ 	.word	0x00000000
        /*0070*/ 	.short	0x0004
        /*0072*/ 	.short	0x0010
        /*0074*/ 	.byte	0x00, 0xf5, 0x21, 0x00


	//----- nvinfo : EIATTR_KPARAM_INFO
	.align		4
.L_21:
        /*0078*/ 	.byte	0x04, 0x17
        /*007a*/ 	.short	(.L_23 - .L_22)
.L_22:
        /*007c*/ 	.word	0x00000000
        /*0080*/ 	.short	0x0003
        /*0082*/ 	.short	0x000c
        /*0084*/ 	.byte	0x00, 0xf0, 0x11, 0x00


	//----- nvinfo : EIATTR_KPARAM_INFO
	.align		4
.L_23:
        /*0088*/ 	.byte	0x04, 0x17
        /*008a*/ 	.short	(.L_25 - .L_24)
.L_24:
        /*008c*/ 	.word	0x00000000
        /*0090*/ 	.short	0x0002
        /*0092*/ 	.short	0x0008
        /*0094*/ 	.byte	0x00, 0xf0, 0x11, 0x00


	//----- nvinfo : EIATTR_KPARAM_INFO
	.align		4
.L_25:
        /*0098*/ 	.byte	0x04, 0x17
        /*009a*/ 	.short	(.L_27 - .L_26)
.L_26:
        /*009c*/ 	.word	0x00000000
        /*00a0*/ 	.short	0x0001
        /*00a2*/ 	.short	0x0004
        /*00a4*/ 	.byte	0x00, 0xf0, 0x11, 0x00


	//----- nvinfo : EIATTR_KPARAM_INFO
	.align		4
.L_27:
        /*00a8*/ 	.byte	0x04, 0x17
        /*00aa*/ 	.short	(.L_29 - .L_28)
.L_28:
        /*00ac*/ 	.word	0x00000000
        /*00b0*/ 	.short	0x0000
        /*00b2*/ 	.short	0x0000
        /*00b4*/ 	.byte	0x00, 0xf0, 0x11, 0x00


	//----- nvinfo : EIATTR_SPARSE_MMA_MASK
	.align		4
.L_29:
        /*00b8*/ 	.byte	0x03, 0x50
        /*00ba*/ 	.short	0x0000


	//----- nvinfo : EIATTR_MAXREG_COUNT
	.align		4
        /*00bc*/ 	.byte	0x03, 0x1b
        /*00be*/ 	.short	0x00ff


	//----- nvinfo : EIATTR_NUM_BARRIERS
	.align		4
        /*00c0*/ 	.byte	0x02, 0x4c
        /*00c2*/ 	.byte	0x01
	.zero		1


	//----- nvinfo : EIATTR_MERCURY_ISA_VERSION
	.align		4
        /*00c4*/ 	.byte	0x03, 0x5f
        /*00c6*/ 	.short	0x0101


	//----- nvinfo : EIATTR_VRC_CTA_INIT_COUNT
	.align		4
        /*00c8*/ 	.byte	0x02, 0x4a
	.zero		1
	.zero		1


	//----- nvinfo : EIATTR_EXIT_INSTR_OFFSETS
	.align		4
        /*00cc*/ 	.byte	0x04, 0x1c
        /*00ce*/ 	.short	(.L_31 - .L_30)


	//   ....[0]....
.L_30:
        /*00d0*/ 	.word	0x00001030


	//----- nvinfo : EIATTR_CBANK_PARAM_SIZE
	.align		4
.L_31:
        /*00d4*/ 	.byte	0x03, 0x19
        /*00d6*/ 	.short	0x003c


	//----- nvinfo : EIATTR_PARAM_CBANK
	.align		4
        /*00d8*/ 	.byte	0x04, 0x0a
        /*00da*/ 	.short	(.L_33 - .L_32)
	.align		4
.L_32:
        /*00dc*/ 	.word	index@(.nv.constant0._Z6sgemm3iiifPfiS_ifS_i)
        /*00e0*/ 	.short	0x0380
        /*00e2*/ 	.short	0x003c


	//----- nvinfo : EIATTR_SW_WAR
	.align		4
.L_33:
        /*00e4*/ 	.byte	0x04, 0x36
        /*00e6*/ 	.short	(.L_35 - .L_34)
.L_34:
        /*00e8*/ 	.word	0x00000008
.L_35:


//--------------------- .nv.callgraph             --------------------------
	.section	.nv.callgraph,"",@"SHT_CUDA_CALLGRAPH"
	.align	4
	.sectionentsize	8
	.align		4
        /*0000*/ 	.word	0x00000000
	.align		4
        /*0004*/ 	.word	0xffffffff
	.align		4
        /*0008*/ 	.word	0x00000000
	.align		4
        /*000c*/ 	.word	0xfffffffe
	.align		4
        /*0010*/ 	.word	0x00000000
	.align		4
        /*0014*/ 	.word	0xfffffffd
	.align		4
        /*0018*/ 	.word	0x00000000
	.align		4
        /*001c*/ 	.word	0xfffffffc


//--------------------- .text._Z6sgemm3iiifPfiS_ifS_i --------------------------
	.section	.text._Z6sgemm3iiifPfiS_ifS_i,"ax",@progbits
	.align	128
        .global         _Z6sgemm3iiifPfiS_ifS_i
        .type           _Z6sgemm3iiifPfiS_ifS_i,@function
        .size           _Z6sgemm3iiifPfiS_ifS_i,(.L_x_3 - _Z6sgemm3iiifPfiS_ifS_i)
        .other          _Z6sgemm3iiifPfiS_ifS_i,@"STO_CUDA_ENTRY STV_DEFAULT"
_Z6sgemm3iiifPfiS_ifS_i:
.text._Z6sgemm3iiifPfiS_ifS_i:
[----:B------:R-:W-:Y:S01]  /*0000*/  LDC R1, c[0x0][0x37c] ;  /* 0x0000df00ff017b82 */ /* 0x000fe20000000800 */
[----:B------:R-:W0:Y:S01]  /*0010*/  S2R R2, SR_TID.X ;  /* 0x0000000000027919 */ /* 0x000e220000002100 */
[----:B------:R-:W1:Y:S06]  /*0020*/  LDCU UR10, c[0x0][0x388] ;  /* 0x00007100ff0a77ac */ /* 0x000e6c0008000800 */
[----:B------:R-:W2:Y:S01]  /*0030*/  S2UR UR5, SR_CTAID.X ;  /* 0x00000000000579c3 */ /* 0x000ea20000002500 */
[----:B------:R-:W-:Y:S01]  /*0040*/  CS2R R28, SRZ ;  /* 0x00000000001c7805 */ /* 0x000fe2000001ff00 */
[----:B------:R-:W3:Y:S01]  /*0050*/  S2R R10, SR_TID.Y ;  /* 0x00000000000a7919 */ /* 0x000ee20000002200 */
[----:B------:R-:W-:Y:S01]  /*0060*/  CS2R R26, SRZ ;  /* 0x00000000001a7805 */ /* 0x000fe2000001ff00 */
[----:B------:R-:W4:Y:S01]  /*0070*/  LDCU.64 UR8, c[0x0][0x358] ;  /* 0x00006b00ff0877ac */ /* 0x000f220008000a00 */
[----:B------:R-:W4:Y:S01]  /*0080*/  S2R R0, SR_CTAID.Y ;  /* 0x0000000000007919 */ /* 0x000f220000002600 */
[----:B-1----:R-:W-:-:S02]  /*0090*/  UISETP.GE.AND UP0, UPT, UR10, 0x1, UPT ;  /* 0x000000010a00788c */ /* 0x002fc4000bf06270 */
[----:B--2---:R-:W-:Y:S01]  /*00a0*/  USHF.L.U32 UR5, UR5, 0x5, URZ ;  /* 0x0000000505057899 */ /* 0x004fe200080006ff */
[----:B0-----:R-:W-:Y:S02]  /*00b0*/  SHF.L.U32 R30, R2, 0x1, RZ ;  /* 0x00000001021e7819 */ /* 0x001fe400000006ff */
[----:B---3--:R-:W-:-:S04]  /*00c0*/  SHF.L.U32 R25, R10, 0x1, RZ ;  /* 0x000000010a197819 */ /* 0x008fc800000006ff */
[----:B------:R-:W-:Y:S05]  /*00d0*/  BRA.U !UP0, `(.L_x_0) ;  /* 0x0000000d08987547 */ /* 0x000fea000b800000 */
[----:B------:R-:W0:Y:S01]  /*00e0*/  LDC R3, c[0x0][0x398] ;  /* 0x0000e600ff037b82 */ /* 0x000e220000000800 */
[----:B------:R-:W1:Y:S01]  /*00f0*/  LDCU.64 UR12, c[0x0][0x390] ;  /* 0x00007200ff0c77ac */ /* 0x000e620008000a00 */
[----:B------:R-:W-:Y:S02]  /*0100*/  CS2R R26, SRZ ;  /* 0x00000000001a7805 */ /* 0x000fe4000001ff00 */
[----:B------:R-:W-:Y:S01]  /*0110*/  CS2R R28, SRZ ;  /* 0x00000000001c7805 */ /* 0x000fe2000001ff00 */
[----:B------:R-:W2:Y:S03]  /*0120*/  LDCU.64 UR14, c[0x0][0x3a0] ;  /* 0x00007400ff0e77ac */ /* 0x000ea60008000a00 */
[----:B------:R-:W3:Y:S01]  /*0130*/  LDC R4, c[0x0][0x3a8] ;  /* 0x0000ea00ff047b82 */ /* 0x000ee20000000800 */
[----:B------:R-:W-:-:S07]  /*0140*/  UMOV UR4, 0x400 ;  /* 0x0000040000047882 */ /* 0x000fce0000000000 */
[----:B------:R-:W5:Y:S01]  /*0150*/  S2UR UR6, SR_CgaCtaId ;  /* 0x00000000000679c3 */ /* 0x000f620000008800 */
[----:B0-----:R-:W-:Y:S02]  /*0160*/  IMAD R6, R25, R3, R30 ;  /* 0x0000000319067224 */ /* 0x001fe400078e021e */
[----:B------:R-:W-:Y:S02]  /*0170*/  IMAD R5, R3, UR5, RZ ;  /* 0x0000000503057c24 */ /* 0x000fe4000f8e02ff */
[----:B------:R-:W-:-:S04]  /*0180*/  IMAD.WIDE R6, R6, 0x4, RZ ;  /* 0x0000000406067825 */ /* 0x000fc800078e02ff */
[----:B---3--:R-:W-:Y:S02]  /*0190*/  IMAD R8, R25, R4, R30 ;  /* 0x0000000419087224 */ /* 0x008fe400078e021e */
[----:B------:R-:W-:-:S04]  /*01a0*/  IMAD.WIDE R6, R5, 0x4, R6 ;  /* 0x0000000405067825 */ /* 0x000fc800078e0206 */
[----:B------:R-:W-:Y:S01]  /*01b0*/  IMAD.WIDE R8, R8, 0x4, RZ ;  /* 0x0000000408087825 */ /* 0x000fe200078e02ff */
[----:B-1----:R-:W-:Y:S01]  /*01c0*/  IADD3 R34, P0, PT, R6, UR12, RZ ;  /* 0x0000000c06227c10 */ /* 0x002fe2000ff1e0ff */
[----:B-----5:R-:W-:Y:S01]  /*01d0*/  ULEA UR7, UR6, UR4, 0x18 ;  /* 0x0000000406077291 */ /* 0x020fe2000f8ec0ff */
[----:B------:R-:W-:Y:S01]  /*01e0*/  SHF.L.U32 R6, R4, 0x5, RZ ;  /* 0x0000000504067819 */ /* 0x000fe200000006ff */
[----:B------:R-:W-:Y:S01]  /*01f0*/  UIADD3 UR4, UPT, UPT, UR4, 0x1000, URZ ;  /* 0x0000100004047890 */ /* 0x000fe2000fffe0ff */
[----:B------:R-:W-:Y:S01]  /*0200*/  IADD3 R34, P1, PT, R34, 0x4, RZ ;  /* 0x0000000422227810 */ /* 0x000fe20007f3e0ff */
[----:B----4-:R-:W-:Y:S02]  /*0210*/  IMAD.WIDE.U32 R8, R0, 0x80, R8 ;  /* 0x0000008000087825 */ /* 0x010fe400078e0008 */
[----:B------:R-:W-:Y:S01]  /*0220*/  ULEA UR4, UR6, UR4, 0x18 ;  /* 0x0000000406047291 */ /* 0x000fe2000f8ec0ff */
[----:B------:R-:W-:Y:S02]  /*0230*/  IADD3.X R35, PT, PT, RZ, UR13, R7, P1, P0 ;  /* 0x0000000dff237c10 */ /* 0x000fe40008fe0407 */
[----:B--2---:R-:W-:-:S02]  /*0240*/  IADD3 R32, P2, PT, R8, UR14, RZ ;  /* 0x0000000e08207c10 */ /* 0x004fc4000ff5e0ff */
[C---:B------:R-:W-:Y:S02]  /*0250*/  LEA R24, R10.reuse, UR7, 0x8 ;  /* 0x000000070a187c11 */ /* 0x040fe4000f8e40ff */
[----:B------:R-:W-:Y:S01]  /*0260*/  LEA R7, R10, UR4, 0x8 ;  /* 0x000000040a077c11 */ /* 0x000fe2000f8e40ff */
[----:B------:R-:W-:Y:S01]  /*0270*/  UMOV UR4, URZ ;  /* 0x000000ff00047c82 */ /* 0x000fe20008000000 */
[----:B------:R-:W-:Y:S02]  /*0280*/  IADD3 R32, P3, PT, R32, 0x4, RZ ;  /* 0x0000000420207810 */ /* 0x000fe40007f7e0ff */
[----:B------:R-:W-:Y:S01]  /*0290*/  LEA R24, R2, R24, 0x3 ;  /* 0x0000001802187211 */ /* 0x000fe200078e18ff */
[----:B------:R-:W-:Y:S01]  /*02a0*/  IMAD R5, R10, -0xf8, R7 ;  /* 0xffffff080a057824 */ /* 0x000fe200078e0207 */
[----:B------:R-:W-:Y:S02]  /*02b0*/  LEA R7, R2, R7, 0x3 ;  /* 0x0000000702077211 */ /* 0x000fe400078e18ff */
[----:B------:R-:W-:-:S02]  /*02c0*/  IADD3.X R33, PT, PT, RZ, UR15, R9, P3, P2 ;  /* 0x0000000fff217c10 */ /* 0x000fc40009fe4409 */
[----:B------:R-:W-:-:S07]  /*02d0*/  LEA R2, R2, UR7, 0x8 ;  /* 0x0000000702027c11 */ /* 0x000fce000f8e40ff */
.L_x_1:
[----:B------:R-:W-:Y:S01]  /*02e0*/  IMAD.WIDE R18, R3, 0x4, R34 ;  /* 0x0000000403127825 */ /* 0x000fe200078e0222 */
[----:B------:R-:W2:Y:S03]  /*02f0*/  LDG.E R10, desc[UR8][R34.64+-0x4] ;  /* 0xfffffc08220a7981 */ /* 0x000ea6000c1e1900 */
[----:B------:R-:W-:Y:S01]  /*0300*/  IMAD.WIDE R16, R4, 0x4, R32 ;  /* 0x0000000404107825 */ /* 0x000fe200078e0220 */
[----:B------:R-:W3:Y:S04]  /*0310*/  LDG.E R8, desc[UR8][R18.64+-0x4] ;  /* 0xfffffc0812087981 */ /* 0x000ee8000c1e1900 */
[----:B------:R-:W3:Y:S04]  /*0320*/  LDG.E R9, desc[UR8][R18.64] ;  /* 0x0000000812097981 */ /* 0x000ee8000c1e1900 */
[----:B------:R-:W2:Y:S04]  /*0330*/  LDG.E R11, desc[UR8][R34.64] ;  /* 0x00000008220b7981 */ /* 0x000ea8000c1e1900 */
[----:B------:R-:W4:Y:S04]  /*0340*/  LDG.E R12, desc[UR8][R32.64+-0x4] ;  /* 0xfffffc08200c7981 */ /* 0x000f28000c1e1900 */
[----:B------:R-:W4:Y:S04]  /*0350*/  LDG.E R13, desc[UR8][R32.64] ;  /* 0x00000008200d7981 */ /* 0x000f28000c1e1900 */
[----:B------:R-:W5:Y:S04]  /*0360*/  LDG.E R14, desc[UR8][R16.64+-0x4] ;  /* 0xfffffc08100e7981 */ /* 0x000f68000c1e1900 */
[----:B------:R-:W5:Y:S04]  /*0370*/  LDG.E R15, desc[UR8][R16.64] ;  /* 0x00000008100f7981 */ /* 0x000f68000c1e1900 */
[----:B---3--:R-:W-:Y:S04]  /*0380*/  STS.64 [R24+0x80], R8 ;  /* 0x0000800818007388 */ /* 0x008fe80000000a00 */
[----:B--2---:R-:W-:Y:S04]  /*0390*/  STS.64 [R24], R10 ;  /* 0x0000000a18007388 */ /* 0x004fe80000000a00 */
[----:B----4-:R-:W-:Y:S04]  /*03a0*/  STS.64 [R7], R12 ;  /* 0x0000000c07007388 */ /* 0x010fe80000000a00 */
[----:B-----5:R-:W-:Y:S01]  /*03b0*/  STS.64 [R7+0x80], R14 ;  /* 0x0000800e07007388 */ /* 0x020fe20000000a00 */
[----:B------:R-:W-:Y:S06]  /*03c0*/  BAR.SYNC.DEFER_BLOCKING 0x0 ;  /* 0x0000000000007b1d */ /* 0x000fec0000010000 */
[----:B------:R-:W-:Y:S04]  /*03d0*/  LDS.64 R16, [R5] ;  /* 0x0000000005107984 */ /* 0x000fe80000000a00 */
[----:B------:R-:W0:Y:S04]  /*03e0*/  LDS.128 R8, [R2] ;  /* 0x0000000002087984 */ /* 0x000e280000000c00 */
[----:B------:R-:W1:Y:S04]  /*03f0*/  LDS.128 R12, [R2+0x80] ;  /* 0x00008000020c7984 */ /* 0x000e680000000c00 */
[----:B------:R-:W2:Y:S04]  /*0400*/  LDS.64 R18, [R5+0x80] ;  /* 0x0000800005127984 */ /* 0x000ea80000000a00 */
[----:B------:R-:W3:Y:S04]  /*0410*/  LDS.64 R22, [R5+0x100] ;  /* 0x0001000005167984 */ /* 0x000ee80000000a00 */
[----:B------:R-:W4:Y:S01]  /*0420*/  LDS.64 R20, [R5+0x180] ;  /* 0x0001800005147984 */ /* 0x000f220000000a00 */
[C---:B0-----:R-:W-:Y:S01]  /*0430*/  FFMA R31, R8.reuse, R16, R26 ;  /* 0x00000010081f7223 */ /* 0x041fe2000000001a */
[-C--:B------:R-:W-:Y:S01]  /*0440*/  FFMA R8, R8, R17.reuse, R27 ;  /* 0x0000001108087223 */ /* 0x080fe2000000001b */
[----:B-1----:R-:W-:Y:S01]  /*0450*/  FFMA R16, R16, R12, R28 ;  /* 0x0000000c10107223 */ /* 0x002fe2000000001c */
[----:B------:R-:W-:Y:S01]  /*0460*/  FFMA R12, R12, R17, R29 ;  /* 0x000000110c0c7223 */ /* 0x000fe2000000001d */
[C---:B--2---:R-:W-:Y:S01]  /*0470*/  FFMA R31, R18.reuse, R9, R31 ;  /* 0x00000009121f7223 */ /* 0x044fe2000000001f */
[----:B------:R-:W-:Y:S01]  /*0480*/  FFMA R9, R9, R19, R8 ;  /* 0x0000001309097223 */ /* 0x000fe20000000008 */
[-C--:B------:R-:W-:Y:S01]  /*0490*/  FFMA R17, R18, R13.reuse, R16 ;  /* 0x0000000d12117223 */ /* 0x080fe20000000010 */
[----:B------:R-:W-:Y:S01]  /*04a0*/  FFMA R12, R19, R13, R12 ;  /* 0x0000000d130c7223 */ /* 0x000fe2000000000c */
[----:B---3--:R-:W-:Y:S01]  /*04b0*/  FFMA R27, R22, R10, R31 ;  /* 0x0000000a161b7223 */ /* 0x008fe2000000001f */
[----:B------:R-:W-:Y:S01]  /*04c0*/  FFMA R26, R10, R23, R9 ;  /* 0x000000170a1a7223 */ /* 0x000fe20000000009 */
[-C--:B------:R-:W-:Y:S01]  /*04d0*/  FFMA R22, R22, R14.reuse, R17 ;  /* 0x0000000e16167223 */ /* 0x080fe20000000011 */
[----:B------:R-:W-:Y:S01]  /*04e0*/  FFMA R14, R23, R14, R12 ;  /* 0x0000000e170e7223 */ /* 0x000fe2000000000c */
[----:B------:R-:W-:Y:S01]  /*04f0*/  LDS.128 R16, [R2+0x10] ;  /* 0x0000100002107984 */ /* 0x000fe20000000c00 */
[----:B----4-:R-:W-:Y:S01]  /*0500*/  FFMA R27, R20, R11, R27 ;  /* 0x0000000b141b7223 */ /* 0x010fe2000000001b */
[----:B------:R-:W-:-:S02]  /*0510*/  FFMA R26, R11, R21, R26 ;  /* 0x000000150b1a7223 */ /* 0x000fc4000000001a */
[----:B------:R-:W0:Y:S01]  /*0520*/  LDS.64 R12, [R5+0x200] ;  /* 0x00020000050c7984 */ /* 0x000e220000000a00 */
[----:B------:R-:W-:-:S03]  /*0530*/  FFMA R29, R20, R15, R22 ;  /* 0x0000000f141d7223 */ /* 0x000fc60000000016 */
[----:B------:R-:W1:Y:S04]  /*0540*/  LDS.128 R8, [R2+0x90] ;  /* 0x0000900002087984 */ /* 0x000e680000000c00 */
[----:B------:R-:W2:Y:S01]  /*0550*/  LDS.64 R22, [R5+0x280] ;  /* 0x0002800005167984 */ /* 0x000ea20000000a00 */
[----:B------:R-:W-:-:S03]  /*0560*/  FFMA R31, R21, R15, R14 ;  /* 0x0000000f151f7223 */ /* 0x000fc6000000000e */
        /* <DEDUP_REMOVED lines=14> */
[----:B----4-:R-:W-:Y:S01]  /*0650*/  FFMA R27, R20, R19, R27 ;  /* 0x00000013141b7223 */ /* 0x010fe2000000001b */
[----:B------:R-:W-:Y:S01]  /*0660*/  LDS.64 R8, [R5+0x400] ;  /* 0x0004000005087984 */ /* 0x000fe20000000a00 */
[----:B------:R-:W-:-:S03]  /*0670*/  FFMA R26, R19, R21, R26 ;  /* 0x00000015131a7223 */ /* 0x000fc6000000001a */
[----:B------:R-:W0:Y:S01]  /*0680*/  LDS.128 R12, [R2+0x20] ;  /* 0x00002000020c7984 */ /* 0x000e220000000c00 */
        /* <DEDUP_REMOVED lines=76> */
[----:B------:R-:W-:Y:S01]  /*0b50*/  LDS.64 R28, [R5+0xd80] ;  /* 0x000d8000051c7984 */ /* 0x000fe20000000a00 */
        /* <DEDUP_REMOVED lines=14> */
[----:B------:R-:W2:Y:S04]  /*0c40*/  LDS.64 R22, [R5+0xc80] ;  /* 0x000c800005167984 */ /* 0x000ea80000000a00 */
[----:B------:R-:W3:Y:S01]  /*0c50*/  LDS.64 R26, [R5+0xd00] ;  /* 0x000d0000051a7984 */ /* 0x000ee20000000a00 */
[----:B------:R-:W-:Y:S01]  /*0c60*/  FFMA R19, R21, R19, R18 ;  /* 0x0000001315137223 */ /* 0x000fe20000000012 */
        /* <DEDUP_REMOVED lines=10> */
[----:B------:R-:W-:Y:S01]  /*0d10*/  LDS.128 R16, [R2+0x70] ;  /* 0x0000700002107984 */ /* 0x000fe20000000c00 */
[----:B------:R-:W-:-:S03]  /*0d20*/  FFMA R36, R26, R14, R21 ;  /* 0x0000000e1a247223 */ /* 0x000fc60000000015 */
[----:B------:R-:W0:Y:S01]  /*0d30*/  LDS.64 R8, [R5+0xe00] ;  /* 0x000e000005087984 */ /* 0x000e220000000a00 */
[----:B------:R-:W-:-:S03]  /*0d40*/  FFMA R12, R27, R14, R12 ;  /* 0x0000000e1b0c7223 */ /* 0x000fc6000000000c */
[----:B------:R-:W1:Y:S01]  /*0d50*/  LDS.128 R20, [R2+0xf0] ;  /* 0x0000f00002147984 */ /* 0x000e620000000c00 */
[----:B------:R-:W-:Y:S01]  /*0d60*/  FFMA R27, R28, R11, R13 ;  /* 0x0000000b1c1b7223 */ /* 0x000fe2000000000d */
[----:B------:R-:W-:Y:S02]  /*0d70*/  FFMA R26, R11, R29, R10 ;  /* 0x0000001d0b1a7223 */ /* 0x000fe4000000000a */
[----:B------:R-:W2:Y:S01]  /*0d80*/  LDS.64 R10, [R5+0xe80] ;  /* 0x000e8000050a7984 */ /* 0x000ea20000000a00 */
[----:B------:R-:W-:-:S03]  /*0d90*/  FFMA R29, R29, R15, R12 ;  /* 0x0000000f1d1d7223 */ /* 0x000fc6000000000c */
[----:B------:R-:W3:Y:S01]  /*0da0*/  LDS.64 R12, [R5+0xf00] ;  /* 0x000f0000050c7984 */ /* 0x000ee20000000a00 */
[----:B------:R-:W-:-:S03]  /*0db0*/  FFMA R31, R28, R15, R36 ;  /* 0x0000000f1c1f7223 */ /* 0x000fc60000000024 */
[----:B------:R-:W4:Y:S01]  /*0dc0*/  LDS.64 R14, [R5+0xf80] ;  /* 0x000f8000050e7984 */ /* 0x000f220000000a00 */
[----:B------:R-:W-:-:S04]  /*0dd0*/  UIADD3 UR4, UPT, UPT, UR4, 0x20, URZ ;  /* 0x0000002004047890 */ /* 0x000fc8000fffe0ff */
[----:B------:R-:W-:Y:S01]  /*0de0*/  UISETP.GE.AND UP0, UPT, UR4, UR10, UPT ;  /* 0x0000000a0400728c */ /* 0x000fe2000bf06270 */
[----:B------:R-:W-:Y:S01]  /*0df0*/  BAR.SYNC.DEFER_BLOCKING 0x0 ;  /* 0x0000000000007b1d */ /* 0x000fe20000010000 */
[----:B------:R-:W-:Y:S01]  /*0e00*/  IADD3 R34, P0, PT, R34, 0x80, RZ ;  /* 0x0000008022227810 */ /* 0x000fe20007f1e0ff */
[----:B------:R-:W-:-:S04]  /*0e10*/  IMAD.WIDE R32, R6, 0x4, R32 ;  /* 0x0000000406207825 */ /* 0x000fc800078e0220 */
        /* <DEDUP_REMOVED lines=12> */
[C---:B----4-:R-:W-:Y:S01]  /*0ee0*/  FFMA R26, R14.reuse, R19, R27 ;  /* 0x000000130e1a7223 */ /* 0x050fe2000000001b */
[----:B------:R-:W-:Y:S01]  /*0ef0*/  IADD3.X R35, PT, PT, RZ, R35, RZ, P0, !PT ;  /* 0x00000023ff237210 */ /* 0x000fe200007fe4ff */
[----:B------:R-:W-:Y:S01]  /*0f00*/  FFMA R27, R19, R15, R18 ;  /* 0x0000000f131b7223 */ /* 0x000fe20000000012 */
[-C--:B------:R-:W-:Y:S01]  /*0f10*/  FFMA R28, R14, R23.reuse, R12 ;  /* 0x000000170e1c7223 */ /* 0x080fe2000000000c */
[----:B------:R-:W-:Y:S01]  /*0f20*/  FFMA R29, R15, R23, R20 ;  /* 0x000000170f1d7223 */ /* 0x000fe20000000014 */
[----:B------:R-:W-:Y:S06]  /*0f30*/  BRA.U !UP0, `(.L_x_1) ;  /* 0xfffffff108e87547 */ /* 0x000fec000b83ffff */
.L_x_0:
[----:B------:R-:W0:Y:S01]  /*0f40*/  LDC R5, c[0x0][0x3b8] ;  /* 0x0000ee00ff057b82 */ /* 0x000e220000000800 */
[----:B------:R-:W1:Y:S01]  /*0f50*/  LDCU.64 UR6, c[0x0][0x3b0] ;  /* 0x00007600ff0677ac */ /* 0x000e620008000a00 */
[----:B----4-:R-:W-:Y:S01]  /*0f60*/  SHF.L.U32 R0, R0, 0x5, RZ ;  /* 0x0000000500007819 */ /* 0x010fe200000006ff */
[----:B0-----:R-:W-:-:S04]  /*0f70*/  IMAD R25, R30, R5, R25 ;  /* 0x000000051e197224 */ /* 0x001fc800078e0219 */
[----:B------:R-:W-:Y:S01]  /*0f80*/  IMAD R0, R5, UR5, R0 ;  /* 0x0000000505007c24 */ /* 0x000fe2000f8e0200 */
[----:B------:R-:W-:-:S04]  /*0f90*/  SHF.R.S32.HI R3, RZ, 0x1f, R25 ;  /* 0x0000001fff037819 */ /* 0x000fc80000011419 */
[----:B------:R-:W-:-:S04]  /*0fa0*/  IADD3 R25, P0, PT, R0, R25, RZ ;  /* 0x0000001900197210 */ /* 0x000fc80007f1e0ff */
[----:B------:R-:W-:Y:S02]  /*0fb0*/  LEA.HI.X.SX32 R0, R0, R3, 0x1, P0 ;  /* 0x0000000300007211 */ /* 0x000fe400000f0eff */
[----:B-1----:R-:W-:-:S04]  /*0fc0*/  LEA R2, P0, R25, UR6, 0x2 ;  /* 0x0000000619027c11 */ /* 0x002fc8000f8010ff */
[----:B------:R-:W-:-:S03]  /*0fd0*/  LEA.HI.X R3, R25, UR7, R0, 0x2, P0 ;  /* 0x0000000719037c11 */ /* 0x000fc600080f1400 */
[----:B------:R-:W-:Y:S02]  /*0fe0*/  IMAD.WIDE R4, R5, 0x4, R2 ;  /* 0x0000000405047825 */ /* 0x000fe400078e0202 */
[----:B------:R-:W-:Y:S04]  /*0ff0*/  STG.E desc[UR8][R2.64], R26 ;  /* 0x0000001a02007986 */ /* 0x000fe8000c101908 */
[----:B------:R-:W-:Y:S04]  /*1000*/  STG.E desc[UR8][R2.64+0x4], R27 ;  /* 0x0000041b02007986 */ /* 0x000fe8000c101908 */
[----:B------:R-:W-:Y:S04]  /*1010*/  STG.E desc[UR8][R4.64], R28 ;  /* 0x0000001c04007986 */ /* 0x000fe8000c101908 */
[----:B------:R-:W-:Y:S01]  /*1020*/  STG.E desc[UR8][R4.64+0x4], R29 ;  /* 0x0000041d04007986 */ /* 0x000fe2000c101908 */
[----:B------:R-:W-:Y:S05]  /*1030*/  EXIT ;  /* 0x000000000000794d */ /* 0x000fea0003800000 */
.L_x_2:
[----:B------:R-:W-:-:S00]  /*1040*/  BRA `(.L_x_2) ;  /* 0xfffffffc00fc7947 */ /* 0x000fc0000383ffff */
[----:B------:R-:W-:-:S00]  /*1050*/  NOP ;  /* 0x0000000000007918 */ /* 0x000fc00000000000 */
        /* <DEDUP_REMOVED lines=10> */
.L_x_3:


//--------------------- .nv.shared._Z6sgemm3iiifPfiS_ifS_i --------------------------
	.section	.nv.shared._Z6sgemm3iiifPfiS_ifS_i,"aw",@nobits
	.sectionflags	@""
	.align	4
.nv.shared._Z6sgemm3iiifPfiS_ifS_i:
	.zero		9216


//--------------------- .nv.shared.reserved.0     --------------------------
	.section	.nv.shared.reserved.0,"aw",@nobits
	.weak		__nv_reservedSMEM_offset_0_alias
	.size		__nv_reservedSMEM_offset_0_alias, 0, 64
	.other		__nv_reservedSMEM_offset_0_alias,@"STO_CUDA_RESERVED_SHARED STV_DEFAULT"
__nv_reservedSMEM_offset_0_alias:
	.zero		0
	.zero		64


//--------------------- .nv.constant0._Z6sgemm3iiifPfiS_ifS_i --------------------------
	.section	.nv.constant0._Z6sgemm3iiifPfiS_ifS_i,"a",@progbits
	.sectionflags	@""
	.align	4
.nv.constant0._Z6sgemm3iiifPfiS_ifS_i:
	.zero		956


//--------------------- SYMBOLS --------------------------

	.type		.nv.reservedSmem.offset0,@object
	.size		.nv.reservedSmem.offset0,0x4
	.type		.nv.reservedSmem.cap,@object
	.size		.nv.reservedSmem.cap,0x4
